	.headerflags	@"EF_CUDA_TEXMODE_UNIFIED EF_CUDA_64BIT_ADDRESS EF_CUDA_ACCELERATORS EF_CUDA_SM90 EF_CUDA_VIRTUAL_SM(EF_CUDA_SM90)"
	.elftype	@"ET_EXEC"


//--------------------- .nv.info                  --------------------------
	.section	.nv.info,"",@"SHT_CUDA_INFO"
	.align	4


	//----- nvinfo : EIATTR_REGCOUNT
	.align		4
        /*0000*/ 	.byte	0x04, 0x2f
        /*0002*/ 	.short	(.L_3 - .L_2)
	.align		4
.L_2:
        /*0004*/ 	.word	index@(triton_poi_fused__native_batch_norm_legit_no_training_mean_silu_15)
        /*0008*/ 	.word	0x00000013


	//----- nvinfo : EIATTR_MIN_STACK_SIZE
	.align		4
.L_3:
        /*000c*/ 	.byte	0x04, 0x12
        /*000e*/ 	.short	(.L_5 - .L_4)
	.align		4
.L_4:
        /*0010*/ 	.word	index@(triton_poi_fused__native_batch_norm_legit_no_training_mean_silu_15)
        /*0014*/ 	.word	0x00000000


	//----- nvinfo : EIATTR_FRAME_SIZE
	.align		4
.L_5:
        /*0018*/ 	.byte	0x04, 0x11
        /*001a*/ 	.short	(.L_7 - .L_6)
	.align		4
.L_6:
        /*001c*/ 	.word	index@(triton_poi_fused__native_batch_norm_legit_no_training_mean_silu_15)
        /*0020*/ 	.word	0x00000000


	//----- nvinfo : EIATTR_MIN_STACK_SIZE
	.align		4
.L_7:
        /*0024*/ 	.byte	0x04, 0x12
        /*0026*/ 	.short	(.L_9 - .L_8)
	.align		4
.L_8:
        /*0028*/ 	.word	index@(triton_poi_fused__native_batch_norm_legit_no_training_mean_silu_15)
        /*002c*/ 	.word	0x00000000
.L_9:


//--------------------- .nv.info.triton_poi_fused__native_batch_norm_legit_no_training_mean_silu_15 --------------------------
	.section	.nv.info.triton_poi_fused__native_batch_norm_legit_no_training_mean_silu_15,"",@"SHT_CUDA_INFO"
	.sectionflags	@""
	.align	4


	//----- nvinfo : EIATTR_CUDA_API_VERSION
	.align		4
        /*0000*/ 	.byte	0x04, 0x37
        /*0002*/ 	.short	(.L_11 - .L_10)
.L_10:
        /*0004*/ 	.word	0x0000007c


	//----- nvinfo : EIATTR_KPARAM_INFO
	.align		4
.L_11:
        /*0008*/ 	.byte	0x04, 0x17
        /*000a*/ 	.short	(.L_13 - .L_12)
.L_12:
        /*000c*/ 	.word	0x00000000
        /*0010*/ 	.short	0x0007
        /*0012*/ 	.short	0x0038
        /*0014*/ 	.byte	0x00, 0xf0, 0x11, 0x00


	//----- nvinfo : EIATTR_KPARAM_INFO
	.align		4
.L_13:
        /*0018*/ 	.byte	0x04, 0x17
        /*001a*/ 	.short	(.L_15 - .L_14)
.L_14:
        /*001c*/ 	.word	0x00000000
        /*0020*/ 	.short	0x0006
        /*0022*/ 	.short	0x0030
        /*0024*/ 	.byte	0x00, 0xf4, 0x21, 0x00


	//----- nvinfo : EIATTR_KPARAM_INFO
	.align		4
.L_15:
        /*0028*/ 	.byte	0x04, 0x17
        /*002a*/ 	.short	(.L_17 - .L_16)
.L_16:
        /*002c*/ 	.word	0x00000000
        /*0030*/ 	.short	0x0005
        /*0032*/ 	.short	0x0028
        /*0034*/ 	.byte	0x00, 0xf4, 0x21, 0x00


	//----- nvinfo : EIATTR_KPARAM_INFO
	.align		4
.L_17:
        /*0038*/ 	.byte	0x04, 0x17
        /*003a*/ 	.short	(.L_19 - .L_18)
.L_18:
        /*003c*/ 	.word	0x00000000
        /*0040*/ 	.short	0x0004
        /*0042*/ 	.short	0x0020
        /*0044*/ 	.byte	0x00, 0xf4, 0x21, 0x00


	//----- nvinfo : EIATTR_KPARAM_INFO
	.align		4
.L_19:
        /*0048*/ 	.byte	0x04, 0x17
        /*004a*/ 	.short	(.L_21 - .L_20)
.L_20:
        /*004c*/ 	.word	0x00000000
        /*0050*/ 	.short	0x0003
        /*0052*/ 	.short	0x0018
        /*0054*/ 	.byte	0x00, 0xf4, 0x21, 0x00


	//----- nvinfo : EIATTR_KPARAM_INFO
	.align		4
.L_21:
        /*0058*/ 	.byte	0x04, 0x17
        /*005a*/ 	.short	(.L_23 - .L_22)
.L_22:
        /*005c*/ 	.word	0x00000000
        /*0060*/ 	.short	0x0002
        /*0062*/ 	.short	0x0010
        /*0064*/ 	.byte	0x00, 0xf4, 0x21, 0x00


	//----- nvinfo : EIATTR_KPARAM_INFO
	.align		4
.L_23:
        /*0068*/ 	.byte	0x04, 0x17
        /*006a*/ 	.short	(.L_25 - .L_24)
.L_24:
        /*006c*/ 	.word	0x00000000
        /*0070*/ 	.short	0x0001
        /*0072*/ 	.short	0x0008
        /*0074*/ 	.byte	0x00, 0xf4, 0x21, 0x00


	//----- nvinfo : EIATTR_KPARAM_INFO
	.align		4
.L_25:
        /*0078*/ 	.byte	0x04, 0x17
        /*007a*/ 	.short	(.L_27 - .L_26)
.L_26:
        /*007c*/ 	.word	0x00000000
        /*0080*/ 	.short	0x0000
        /*0082*/ 	.short	0x0000
        /*0084*/ 	.byte	0x00, 0xf4, 0x21, 0x00


	//----- nvinfo : EIATTR_SPARSE_MMA_MASK
	.align		4
.L_27:
        /*0088*/ 	.byte	0x03, 0x50
        /*008a*/ 	.short	0x0000


	//----- nvinfo : EIATTR_MAXREG_COUNT
	.align		4
        /*008c*/ 	.byte	0x03, 0x1b
        /*008e*/ 	.short	0x00ff


	//----- nvinfo : EIATTR_EXIT_INSTR_OFFSETS
	.align		4
        /*0090*/ 	.byte	0x04, 0x1c
        /*0092*/ 	.short	(.L_29 - .L_28)


	//   ....[0]....
.L_28:
        /*0094*/ 	.word	0x000003e0


	//   ....[1]....
        /*0098*/ 	.word	0x00000400


	//----- nvinfo : EIATTR_REQNTID
	.align		4
.L_29:
        /*009c*/ 	.byte	0x04, 0x10
        /*009e*/ 	.short	(.L_31 - .L_30)
.L_30:
        /*00a0*/ 	.word	0x00000080
        /*00a4*/ 	.word	0x00000001
        /*00a8*/ 	.word	0x00000001


	//----- nvinfo : EIATTR_CBANK_PARAM_SIZE
	.align		4
.L_31:
        /*00ac*/ 	.byte	0x03, 0x19
        /*00ae*/ 	.short	0x003c


	//----- nvinfo : EIATTR_PARAM_CBANK
	.align		4
        /*00b0*/ 	.byte	0x04, 0x0a
        /*00b2*/ 	.short	(.L_33 - .L_32)
	.align		4
.L_32:
        /*00b4*/ 	.word	index@(.nv.constant0.triton_poi_fused__native_batch_norm_legit_no_training_mean_silu_15)
        /*00b8*/ 	.short	0x0210
        /*00ba*/ 	.short	0x003c


	//----- nvinfo : EIATTR_SW_WAR
	.align		4
.L_33:
        /*00bc*/ 	.byte	0x04, 0x36
        /*00be*/ 	.short	(.L_35 - .L_34)
.L_34:
        /*00c0*/ 	.word	0x00000008
.L_35:


//--------------------- .nv.callgraph             --------------------------
	.section	.nv.callgraph,"",@"SHT_CUDA_CALLGRAPH"
	.align	4
	.sectionentsize	8
	.align		4
        /*0000*/ 	.word	0x00000000
	.align		4
        /*0004*/ 	.word	0xffffffff
	.align		4
        /*0008*/ 	.word	0x00000000
	.align		4
        /*000c*/ 	.word	0xfffffffe
	.align		4
        /*0010*/ 	.word	0x00000000
	.align		4
        /*0014*/ 	.word	0xfffffffd
	.align		4
        /*0018*/ 	.word	0x00000000
	.align		4
        /*001c*/ 	.word	0xfffffffc


//--------------------- .nv.constant4             --------------------------
	.section	.nv.constant4,"a",@progbits
	.align	8
	.align		8
.nv.constant4:
        /*0000*/ 	.dword	_$_str
	.align		8
        /*0008*/ 	.dword	_$_str_$_2


//--------------------- .text.triton_poi_fused__native_batch_norm_legit_no_training_mean_silu_15 --------------------------
	.section	.text.triton_poi_fused__native_batch_norm_legit_no_training_mean_silu_15,"ax",@progbits
	.align	128
        .global         triton_poi_fused__native_batch_norm_legit_no_training_mean_silu_15
        .type           triton_poi_fused__native_batch_norm_legit_no_training_mean_silu_15,@function
        .size           triton_poi_fused__native_batch_norm_legit_no_training_mean_silu_15,(.L_x_1 - triton_poi_fused__native_batch_norm_legit_no_training_mean_silu_15)
        .other          triton_poi_fused__native_batch_norm_legit_no_training_mean_silu_15,@"STO_CUDA_ENTRY STV_DEFAULT"
triton_poi_fused__native_batch_norm_legit_no_training_mean_silu_15:
.text.triton_poi_fused__native_batch_norm_legit_no_training_mean_silu_15:
[----:B------:R-:W0:Y:S01]  /*0000*/  LDC R1, c[0x0][0x28] ;  /* 0x00000a00ff017b82 */ /* 0x000e220000000800 */
[----:B------:R-:W1:Y:S07]  /*0010*/  S2R R0, SR_TID.X ;  /* 0x0000000000007919 */ /* 0x000e6e0000002100 */
[----:B------:R-:W2:Y:S01]  /*0020*/  LDC.64 R6, c[0x0][0x220] ;  /* 0x00008800ff067b82 */ /* 0x000ea20000000a00 */
[----:B------:R-:W-:Y:S01]  /*0030*/  CS2R R14, SRZ ;  /* 0x00000000000e7805 */ /* 0x000fe2000001ff00 */
[----:B------:R-:W-:Y:S01]  /*0040*/  ULDC.64 UR4, c[0x0][0x208] ;  /* 0x0000820000047ab9 */ /* 0x000fe20000000a00 */
[----:B------:R-:W3:Y:S05]  /*0050*/  S2R R3, SR_CTAID.X ;  /* 0x0000000000037919 */ /* 0x000eea0000002500 */
[----:B------:R-:W4:Y:S08]  /*0060*/  LDC.64 R4, c[0x0][0x218] ;  /* 0x00008600ff047b82 */ /* 0x000f300000000a00 */
[----:B------:R-:W5:Y:S08]  /*0070*/  LDC.64 R8, c[0x0][0x228] ;  /* 0x00008a00ff087b82 */ /* 0x000f700000000a00 */
[----:B------:R-:W5:Y:S01]  /*0080*/  LDC.64 R10, c[0x0][0x230] ;  /* 0x00008c00ff0a7b82 */ /* 0x000f620000000a00 */
[----:B-1----:R-:W-:-:S02]  /*0090*/  LOP3.LUT R0, R0, 0x7f, RZ, 0xc0, !PT ;  /* 0x0000007f00007812 */ /* 0x002fc400078ec0ff */
[----:B---3--:R-:W-:Y:S02]  /*00a0*/  SHF.R.S32.HI R2, RZ, 0x18, R3 ;  /* 0x00000018ff027819 */ /* 0x008fe40000011403 */
[----:B------:R-:W-:Y:S02]  /*00b0*/  LEA R0, R3, R0, 0x7 ;  /* 0x0000000003007211 */ /* 0x000fe400078e38ff */
[----:B------:R-:W-:Y:S02]  /*00c0*/  SGXT R3, R2, 0x1 ;  /* 0x000000010203781a */ /* 0x000fe40000000200 */
[----:B------:R-:W-:Y:S02]  /*00d0*/  ISETP.GE.AND P0, PT, R0, 0x400, PT ;  /* 0x000004000000780c */ /* 0x000fe40003f06270 */
[----:B------:R-:W-:-:S04]  /*00e0*/  LEA.HI R3, R3, R0, RZ, 0x8 ;  /* 0x0000000003037211 */ /* 0x000fc800078f40ff */
[----:B------:R-:W-:-:S04]  /*00f0*/  LOP3.LUT R3, R3, 0xffffff00, RZ, 0xc0, !PT ;  /* 0xffffff0003037812 */ /* 0x000fc800078ec0ff */
[----:B------:R-:W-:Y:S02]  /*0100*/  IADD3 R13, R0, -R3, RZ ;  /* 0x80000003000d7210 */ /* 0x000fe40007ffe0ff */
[----:B------:R-:W1:Y:S03]  /*0110*/  LDC.64 R2, c[0x0][0x210] ;  /* 0x00008400ff027b82 */ /* 0x000e660000000a00 */
[----:B--2---:R-:W-:-:S05]  /*0120*/  IMAD.WIDE R6, R13, 0x4, R6 ;  /* 0x000000040d067825 */ /* 0x004fca00078e0206 */
[----:B------:R5:W2:Y:S01]  /*0130*/  @!P0 LDG.E.EL R14, desc[UR4][R6.64] ;  /* 0x00000004060e8981 */ /* 0x000aa2000c2e1900 */
[----:B------:R-:W-:Y:S01]  /*0140*/  HFMA2.MMA R12, -RZ, RZ, 0, 0 ;  /* 0x00000000ff0c7435 */ /* 0x000fe200000001ff */
[----:B----4-:R-:W-:-:S05]  /*0150*/  IMAD.WIDE R4, R13, 0x4, R4 ;  /* 0x000000040d047825 */ /* 0x010fca00078e0204 */
[----:B------:R3:W4:Y:S01]  /*0160*/  @!P0 LDG.E.EL R15, desc[UR4][R4.64] ;  /* 0x00000004040f8981 */ /* 0x000722000c2e1900 */
[----:B-----5:R-:W-:-:S04]  /*0170*/  IMAD.WIDE R6, R13, 0x4, R8 ;  /* 0x000000040d067825 */ /* 0x020fc800078e0208 */
[----:B-1----:R-:W-:Y:S01]  /*0180*/  IMAD.WIDE R2, R0, 0x4, R2 ;  /* 0x0000000400027825 */ /* 0x002fe200078e0202 */
[----:B------:R-:W-:Y:S01]  /*0190*/  MOV R16, 0x3e800000 ;  /* 0x3e80000000107802 */ /* 0x000fe20000000f00 */
[----:B---3--:R-:W1:Y:S02]  /*01a0*/  LDC.64 R4, c[0x0][0x240] ;  /* 0x00009000ff047b82 */ /* 0x008e640000000a00 */
[----:B0-----:R-:W-:Y:S01]  /*01b0*/  IMAD.WIDE R8, R13, 0x4, R10 ;  /* 0x000000040d087825 */ /* 0x001fe200078e020a */
[----:B------:R0:W4:Y:S01]  /*01c0*/  @!P0 LDG.E R12, desc[UR4][R2.64] ;  /* 0x00000004020c8981 */ /* 0x000122000c1e1900 */
[----:B------:R-:W-:-:S06]  /*01d0*/  CS2R R10, SRZ ;  /* 0x00000000000a7805 */ /* 0x000fcc000001ff00 */
[----:B------:R-:W3:Y:S04]  /*01e0*/  @!P0 LDG.E.EL R10, desc[UR4][R6.64] ;  /* 0x00000004060a8981 */ /* 0x000ee8000c2e1900 */
[----:B------:R-:W3:Y:S01]  /*01f0*/  @!P0 LDG.E.EL R11, desc[UR4][R8.64] ;  /* 0x00000004080b8981 */ /* 0x000ee2000c2e1900 */
[----:B-1----:R-:W-:-:S04]  /*0200*/  IMAD.WIDE R4, R0, 0x4, R4 ;  /* 0x0000000400047825 */ /* 0x002fc800078e0204 */
[----:B--2---:R-:W-:-:S04]  /*0210*/  FADD R14, R14, 0.0010000000474974513054 ;  /* 0x3a83126f0e0e7421 */ /* 0x004fc80000000000 */
[----:B------:R-:W1:Y:S02]  /*0220*/  MUFU.SQRT R13, R14 ;  /* 0x0000000e000d7308 */ /* 0x000e640000002000 */
[C---:B-1----:R-:W-:Y:S02]  /*0230*/  FSETP.GT.AND P1, PT, R13.reuse, 8.50705917302346158658e+37, PT ;  /* 0x7e8000000d00780b */ /* 0x042fe40003f24000 */
[----:B------:R-:W-:-:S11]  /*0240*/  FSETP.GEU.AND P2, PT, R13, 1.175494350822287508e-38, PT ;  /* 0x008000000d00780b */ /* 0x000fd60003f4e000 */
[----:B------:R-:W-:-:S04]  /*0250*/  @P1 FMUL R13, R13, 0.25 ;  /* 0x3e8000000d0d1820 */ /* 0x000fc80000400000 */
[----:B------:R-:W-:-:S06]  /*0260*/  @!P2 FMUL R13, R13, 16777216 ;  /* 0x4b8000000d0da820 */ /* 0x000fcc0000400000 */
[----:B------:R-:W1:Y:S01]  /*0270*/  MUFU.RCP R13, R13 ;  /* 0x0000000d000d7308 */ /* 0x000e620000001000 */
[----:B0-----:R-:W-:Y:S01]  /*0280*/  FSEL R2, R16, 1, P1 ;  /* 0x3f80000010027808 */ /* 0x001fe20000800000 */
[----:B----4-:R-:W-:-:S04]  /*0290*/  FADD R12, -R15, R12 ;  /* 0x0000000c0f0c7221 */ /* 0x010fc80000000100 */
[----:B------:R-:W-:-:S04]  /*02a0*/  @!P2 FMUL R2, R2, 16777216 ;  /* 0x4b8000000202a820 */ /* 0x000fc80000400000 */
[----:B-1----:R-:W-:-:S04]  /*02b0*/  FMUL R3, R13, R2 ;  /* 0x000000020d037220 */ /* 0x002fc80000400000 */
[----:B------:R-:W-:-:S04]  /*02c0*/  FMUL R12, R12, R3 ;  /* 0x000000030c0c7220 */ /* 0x000fc80000400000 */
[----:B---3--:R-:W-:-:S04]  /*02d0*/  FFMA R11, R12, R10, R11 ;  /* 0x0000000a0c0b7223 */ /* 0x008fc8000000000b */
[----:B------:R-:W-:-:S04]  /*02e0*/  FADD R2, RZ, -R11 ;  /* 0x8000000bff027221 */ /* 0x000fc80000000000 */
[----:B------:R-:W-:-:S05]  /*02f0*/  FMUL R6, R2, 1.4426950216293334961 ;  /* 0x3fb8aa3b02067820 */ /* 0x000fca0000400000 */
[----:B------:R-:W-:-:S13]  /*0300*/  FSETP.GEU.AND P1, PT, R6, -126, PT ;  /* 0xc2fc00000600780b */ /* 0x000fda0003f2e000 */
[----:B------:R-:W-:-:S04]  /*0310*/  @!P1 FMUL R6, R6, 0.5 ;  /* 0x3f00000006069820 */ /* 0x000fc80000400000 */
[----:B------:R-:W0:Y:S02]  /*0320*/  MUFU.EX2 R2, R6 ;  /* 0x0000000600027308 */ /* 0x000e240000000800 */
[----:B0-----:R-:W-:-:S04]  /*0330*/  @!P1 FMUL R2, R2, R2 ;  /* 0x0000000202029220 */ /* 0x001fc80000400000 */
[----:B------:R-:W-:Y:S02]  /*0340*/  FADD R7, R2, 1 ;  /* 0x3f80000002077421 */ /* 0x000fe40000000000 */
[----:B------:R-:W0:Y:S03]  /*0350*/  LDC.64 R2, c[0x0][0x238] ;  /* 0x00008e00ff027b82 */ /* 0x000e260000000a00 */
[----:B------:R-:W-:-:S13]  /*0360*/  FSETP.GT.AND P1, PT, R7, 8.50705917302346158658e+37, PT ;  /* 0x7e8000000700780b */ /* 0x000fda0003f24000 */
[----:B------:R-:W-:-:S06]  /*0370*/  @P1 FMUL R7, R7, 0.25 ;  /* 0x3e80000007071820 */ /* 0x000fcc0000400000 */
[----:B------:R-:W1:Y:S01]  /*0380*/  MUFU.RCP R7, R7 ;  /* 0x0000000700077308 */ /* 0x000e620000001000 */
[----:B------:R-:W-:Y:S01]  /*0390*/  FSEL R8, R16, 1, P1 ;  /* 0x3f80000010087808 */ /* 0x000fe20000800000 */
[----:B0-----:R-:W-:-:S05]  /*03a0*/  IMAD.WIDE R2, R0, 0x4, R2 ;  /* 0x0000000400027825 */ /* 0x001fca00078e0202 */
[----:B------:R0:W-:Y:S01]  /*03b0*/  @!P0 STG.E desc[UR4][R2.64], R11 ;  /* 0x0000000b02008986 */ /* 0x0001e2000c101904 */
[----:B-1----:R-:W-:-:S04]  /*03c0*/  FMUL R8, R7, R8 ;  /* 0x0000000807087220 */ /* 0x002fc80000400000 */
[----:B------:R-:W-:Y:S01]  /*03d0*/  FMUL R9, R11, R8 ;  /* 0x000000080b097220 */ /* 0x000fe20000400000 */
[----:B0-----:R-:W-:Y:S06]  /*03e0*/  @P0 EXIT ;  /* 0x000000000000094d */ /* 0x001fec0003800000 */
[----:B------:R-:W-:Y:S01]  /*03f0*/  STG.E desc[UR4][R4.64], R9 ;  /* 0x0000000904007986 */ /* 0x000fe2000c101904 */
[----:B------:R-:W-:Y:S05]  /*0400*/  EXIT ;  /* 0x000000000000794d */ /* 0x000fea0003800000 */
.L_x_0:
[----:B------:R-:W-:-:S00]  /*0410*/  BRA `(.L_x_0) ;  /* 0xfffffffc00fc7947 */ /* 0x000fc0000383ffff */
[----:B------:R-:W-:-:S00]  /*0420*/  NOP ;  /* 0x0000000000007918 */ /* 0x000fc00000000000 */
        /* <DEDUP_REMOVED lines=13> */
.L_x_1:


//--------------------- .nv.global.init           --------------------------
	.section	.nv.global.init,"aw",@progbits
.nv.global.init:
	.type		_$_str,@object
	.size		_$_str,(_$_str_$_2 - _$_str)
_$_str:
        /*0000*/ 	.byte	0x5f, 0x5f, 0x43, 0x55, 0x44, 0x41, 0x5f, 0x46, 0x54, 0x5a, 0x00
	.type		_$_str_$_2,@object
	.size		_$_str_$_2,(.L_1 - _$_str_$_2)
_$_str_$_2:
        /*000b*/ 	.byte	0x5f, 0x5f, 0x43, 0x55, 0x44, 0x41, 0x5f, 0x50, 0x52, 0x45, 0x43, 0x5f, 0x53, 0x51, 0x52, 0x54
        /*001b*/ 	.byte	0x00
.L_1:


//--------------------- .nv.constant0.triton_poi_fused__native_batch_norm_legit_no_training_mean_silu_15 --------------------------
	.section	.nv.constant0.triton_poi_fused__native_batch_norm_legit_no_training_mean_silu_15,"a",@progbits
	.sectionflags	@""
	.align	4
.nv.constant0.triton_poi_fused__native_batch_norm_legit_no_training_mean_silu_15:
	.zero		588
